//
// Generated by NVIDIA NVVM Compiler
//
// Compiler Build ID: CL-36424714
// Cuda compilation tools, release 13.0, V13.0.88
// Based on NVVM 20.0.0
//

.version 9.0
.target sm_100
.address_size 64

	// .globl	_Z22global_matrix_multiplyPdS_4int3S_
// _ZZ22shared_matrix_multiplyPdS_4int3S_E6s_left has been demoted
// _ZZ22shared_matrix_multiplyPdS_4int3S_E7s_right has been demoted

.visible .entry _Z22global_matrix_multiplyPdS_4int3S_(
	.param .u64 .ptr .align 1 _Z22global_matrix_multiplyPdS_4int3S__param_0,
	.param .u64 .ptr .align 1 _Z22global_matrix_multiplyPdS_4int3S__param_1,
	.param .align 4 .b8 _Z22global_matrix_multiplyPdS_4int3S__param_2[12],
	.param .u64 .ptr .align 1 _Z22global_matrix_multiplyPdS_4int3S__param_3
)
{
	.reg .pred 	%p<10>;
	.reg .b32 	%r<43>;
	.reg .b64 	%rd<39>;
	.reg .b64 	%fd<68>;

	ld.param.u32 	%r2, [_Z22global_matrix_multiplyPdS_4int3S__param_2+8];
	ld.param.u32 	%r1, [_Z22global_matrix_multiplyPdS_4int3S__param_2];
	ld.param.u64 	%rd4, [_Z22global_matrix_multiplyPdS_4int3S__param_0];
	ld.param.u64 	%rd5, [_Z22global_matrix_multiplyPdS_4int3S__param_1];
	ld.param.u64 	%rd3, [_Z22global_matrix_multiplyPdS_4int3S__param_3];
	cvta.to.global.u64 	%rd1, %rd5;
	cvta.to.global.u64 	%rd2, %rd4;
	mov.u32 	%r22, %ctaid.x;
	shl.b32 	%r23, %r22, 5;
	mov.u32 	%r24, %tid.x;
	add.s32 	%r3, %r23, %r24;
	mov.u32 	%r25, %ctaid.y;
	shl.b32 	%r26, %r25, 5;
	mov.u32 	%r27, %tid.y;
	add.s32 	%r4, %r26, %r27;
	setp.lt.s32 	%p1, %r1, 1;
	mov.f64 	%fd67, 0d0000000000000000;
	@%p1 bra 	$L__BB0_12;
	mul.lo.s32 	%r5, %r1, %r3;
	and.b32  	%r6, %r1, 7;
	setp.lt.u32 	%p2, %r1, 8;
	mov.f64 	%fd67, 0d0000000000000000;
	mov.b32 	%r41, 0;
	@%p2 bra 	$L__BB0_4;
	and.b32  	%r41, %r1, 2147483640;
	neg.s32 	%r39, %r41;
	shl.b32 	%r9, %r2, 3;
	mov.f64 	%fd67, 0d0000000000000000;
	mul.wide.s32 	%rd10, %r2, 8;
	mov.u32 	%r37, %r5;
	mov.u32 	%r38, %r4;
$L__BB0_3:
	.pragma "nounroll";
	mul.wide.s32 	%rd6, %r37, 8;
	add.s64 	%rd7, %rd2, %rd6;
	ld.global.f64 	%fd17, [%rd7];
	mul.wide.s32 	%rd8, %r38, 8;
	add.s64 	%rd9, %rd1, %rd8;
	ld.global.f64 	%fd18, [%rd9];
	fma.rn.f64 	%fd19, %fd17, %fd18, %fd67;
	ld.global.f64 	%fd20, [%rd7+8];
	add.s64 	%rd11, %rd9, %rd10;
	ld.global.f64 	%fd21, [%rd11];
	fma.rn.f64 	%fd22, %fd20, %fd21, %fd19;
	ld.global.f64 	%fd23, [%rd7+16];
	add.s64 	%rd12, %rd11, %rd10;
	ld.global.f64 	%fd24, [%rd12];
	fma.rn.f64 	%fd25, %fd23, %fd24, %fd22;
	ld.global.f64 	%fd26, [%rd7+24];
	add.s64 	%rd13, %rd12, %rd10;
	ld.global.f64 	%fd27, [%rd13];
	fma.rn.f64 	%fd28, %fd26, %fd27, %fd25;
	ld.global.f64 	%fd29, [%rd7+32];
	add.s64 	%rd14, %rd13, %rd10;
	ld.global.f64 	%fd30, [%rd14];
	fma.rn.f64 	%fd31, %fd29, %fd30, %fd28;
	ld.global.f64 	%fd32, [%rd7+40];
	add.s64 	%rd15, %rd14, %rd10;
	ld.global.f64 	%fd33, [%rd15];
	fma.rn.f64 	%fd34, %fd32, %fd33, %fd31;
	ld.global.f64 	%fd35, [%rd7+48];
	add.s64 	%rd16, %rd15, %rd10;
	ld.global.f64 	%fd36, [%rd16];
	fma.rn.f64 	%fd37, %fd35, %fd36, %fd34;
	ld.global.f64 	%fd38, [%rd7+56];
	add.s64 	%rd17, %rd16, %rd10;
	ld.global.f64 	%fd39, [%rd17];
	fma.rn.f64 	%fd67, %fd38, %fd39, %fd37;
	add.s32 	%r39, %r39, 8;
	add.s32 	%r38, %r38, %r9;
	add.s32 	%r37, %r37, 8;
	setp.ne.s32 	%p3, %r39, 0;
	@%p3 bra 	$L__BB0_3;
$L__BB0_4:
	setp.eq.s32 	%p4, %r6, 0;
	@%p4 bra 	$L__BB0_12;
	and.b32  	%r17, %r1, 3;
	setp.lt.u32 	%p5, %r6, 4;
	@%p5 bra 	$L__BB0_7;
	add.s32 	%r29, %r41, %r5;
	mul.wide.s32 	%rd18, %r29, 8;
	add.s64 	%rd19, %rd2, %rd18;
	ld.global.f64 	%fd41, [%rd19];
	mad.lo.s32 	%r30, %r41, %r2, %r4;
	mul.wide.s32 	%rd20, %r30, 8;
	add.s64 	%rd21, %rd1, %rd20;
	ld.global.f64 	%fd42, [%rd21];
	fma.rn.f64 	%fd43, %fd41, %fd42, %fd67;
	ld.global.f64 	%fd44, [%rd19+8];
	mul.wide.s32 	%rd22, %r2, 8;
	add.s64 	%rd23, %rd21, %rd22;
	ld.global.f64 	%fd45, [%rd23];
	fma.rn.f64 	%fd46, %fd44, %fd45, %fd43;
	ld.global.f64 	%fd47, [%rd19+16];
	add.s64 	%rd24, %rd23, %rd22;
	ld.global.f64 	%fd48, [%rd24];
	fma.rn.f64 	%fd49, %fd47, %fd48, %fd46;
	ld.global.f64 	%fd50, [%rd19+24];
	add.s64 	%rd25, %rd24, %rd22;
	ld.global.f64 	%fd51, [%rd25];
	fma.rn.f64 	%fd67, %fd50, %fd51, %fd49;
	add.s32 	%r41, %r41, 4;
$L__BB0_7:
	setp.eq.s32 	%p6, %r17, 0;
	@%p6 bra 	$L__BB0_12;
	setp.eq.s32 	%p7, %r17, 1;
	@%p7 bra 	$L__BB0_10;
	add.s32 	%r31, %r41, %r5;
	mul.wide.s32 	%rd26, %r31, 8;
	add.s64 	%rd27, %rd2, %rd26;
	ld.global.f64 	%fd53, [%rd27];
	mad.lo.s32 	%r32, %r41, %r2, %r4;
	mul.wide.s32 	%rd28, %r32, 8;
	add.s64 	%rd29, %rd1, %rd28;
	ld.global.f64 	%fd54, [%rd29];
	fma.rn.f64 	%fd55, %fd53, %fd54, %fd67;
	ld.global.f64 	%fd56, [%rd27+8];
	mul.wide.s32 	%rd30, %r2, 8;
	add.s64 	%rd31, %rd29, %rd30;
	ld.global.f64 	%fd57, [%rd31];
	fma.rn.f64 	%fd67, %fd56, %fd57, %fd55;
	add.s32 	%r41, %r41, 2;
$L__BB0_10:
	and.b32  	%r33, %r1, 1;
	setp.eq.b32 	%p8, %r33, 1;
	not.pred 	%p9, %p8;
	@%p9 bra 	$L__BB0_12;
	add.s32 	%r34, %r41, %r5;
	mul.wide.s32 	%rd32, %r34, 8;
	add.s64 	%rd33, %rd2, %rd32;
	ld.global.f64 	%fd58, [%rd33];
	mad.lo.s32 	%r35, %r41, %r2, %r4;
	mul.wide.s32 	%rd34, %r35, 8;
	add.s64 	%rd35, %rd1, %rd34;
	ld.global.f64 	%fd59, [%rd35];
	fma.rn.f64 	%fd67, %fd58, %fd59, %fd67;
$L__BB0_12:
	cvta.to.global.u64 	%rd36, %rd3;
	mad.lo.s32 	%r36, %r2, %r3, %r4;
	mul.wide.s32 	%rd37, %r36, 8;
	add.s64 	%rd38, %rd36, %rd37;
	st.global.f64 	[%rd38], %fd67;
	ret;

}
	// .globl	_Z22shared_matrix_multiplyPdS_4int3S_
.visible .entry _Z22shared_matrix_multiplyPdS_4int3S_(
	.param .u64 .ptr .align 1 _Z22shared_matrix_multiplyPdS_4int3S__param_0,
	.param .u64 .ptr .align 1 _Z22shared_matrix_multiplyPdS_4int3S__param_1,
	.param .align 4 .b8 _Z22shared_matrix_multiplyPdS_4int3S__param_2[12],
	.param .u64 .ptr .align 1 _Z22shared_matrix_multiplyPdS_4int3S__param_3
)
{
	.reg .pred 	%p<3>;
	.reg .b32 	%r<34>;
	.reg .b64 	%rd<13>;
	.reg .b64 	%fd<105>;
	// demoted variable
	.shared .align 8 .b8 _ZZ22shared_matrix_multiplyPdS_4int3S_E6s_left[8192];
	// demoted variable
	.shared .align 8 .b8 _ZZ22shared_matrix_multiplyPdS_4int3S_E7s_right[8192];
	ld.param.u64 	%rd3, [_Z22shared_matrix_multiplyPdS_4int3S__param_0];
	ld.param.u32 	%r2, [_Z22shared_matrix_multiplyPdS_4int3S__param_2+8];
	ld.param.u32 	%r1, [_Z22shared_matrix_multiplyPdS_4int3S__param_2];
	ld.param.u64 	%rd4, [_Z22shared_matrix_multiplyPdS_4int3S__param_1];
	ld.param.u64 	%rd5, [_Z22shared_matrix_multiplyPdS_4int3S__param_3];
	mov.u32 	%r20, %ctaid.x;
	shl.b32 	%r21, %r20, 5;
	mov.u32 	%r3, %tid.x;
	add.s32 	%r4, %r21, %r3;
	mov.u32 	%r22, %ctaid.y;
	shl.b32 	%r5, %r22, 5;
	mov.u32 	%r6, %tid.y;
	setp.lt.s32 	%p1, %r1, 1;
	mov.f64 	%fd104, 0d0000000000000000;
	@%p1 bra 	$L__BB1_3;
	shl.b32 	%r24, %r6, 8;
	mov.u32 	%r25, _ZZ22shared_matrix_multiplyPdS_4int3S_E6s_left;
	shl.b32 	%r26, %r3, 3;
	add.s32 	%r10, %r25, %r26;
	add.s32 	%r7, %r10, %r24;
	mov.u32 	%r27, _ZZ22shared_matrix_multiplyPdS_4int3S_E7s_right;
	add.s32 	%r8, %r27, %r24;
	add.s32 	%r9, %r8, %r26;
	mad.lo.s32 	%r28, %r2, %r3, %r6;
	add.s32 	%r32, %r28, %r5;
	shl.b32 	%r12, %r2, 5;
	mad.lo.s32 	%r31, %r1, %r4, %r6;
	cvta.to.global.u64 	%rd1, %rd3;
	cvta.to.global.u64 	%rd2, %rd4;
	mov.f64 	%fd104, 0d0000000000000000;
	mov.b32 	%r33, 0;
$L__BB1_2:
	mul.wide.u32 	%rd6, %r31, 8;
	add.s64 	%rd7, %rd1, %rd6;
	ld.global.f64 	%fd6, [%rd7];
	st.shared.f64 	[%r7], %fd6;
	mul.wide.u32 	%rd8, %r32, 8;
	add.s64 	%rd9, %rd2, %rd8;
	ld.global.f64 	%fd7, [%rd9];
	st.shared.f64 	[%r9], %fd7;
	bar.sync 	0;
	ld.shared.f64 	%fd8, [%r10];
	ld.shared.f64 	%fd9, [%r8];
	fma.rn.f64 	%fd10, %fd8, %fd9, %fd104;
	ld.shared.f64 	%fd11, [%r10+256];
	ld.shared.f64 	%fd12, [%r8+8];
	fma.rn.f64 	%fd13, %fd11, %fd12, %fd10;
	ld.shared.f64 	%fd14, [%r10+512];
	ld.shared.f64 	%fd15, [%r8+16];
	fma.rn.f64 	%fd16, %fd14, %fd15, %fd13;
	ld.shared.f64 	%fd17, [%r10+768];
	ld.shared.f64 	%fd18, [%r8+24];
	fma.rn.f64 	%fd19, %fd17, %fd18, %fd16;
	ld.shared.f64 	%fd20, [%r10+1024];
	ld.shared.f64 	%fd21, [%r8+32];
	fma.rn.f64 	%fd22, %fd20, %fd21, %fd19;
	ld.shared.f64 	%fd23, [%r10+1280];
	ld.shared.f64 	%fd24, [%r8+40];
	fma.rn.f64 	%fd25, %fd23, %fd24, %fd22;
	ld.shared.f64 	%fd26, [%r10+1536];
	ld.shared.f64 	%fd27, [%r8+48];
	fma.rn.f64 	%fd28, %fd26, %fd27, %fd25;
	ld.shared.f64 	%fd29, [%r10+1792];
	ld.shared.f64 	%fd30, [%r8+56];
	fma.rn.f64 	%fd31, %fd29, %fd30, %fd28;
	ld.shared.f64 	%fd32, [%r10+2048];
	ld.shared.f64 	%fd33, [%r8+64];
	fma.rn.f64 	%fd34, %fd32, %fd33, %fd31;
	ld.shared.f64 	%fd35, [%r10+2304];
	ld.shared.f64 	%fd36, [%r8+72];
	fma.rn.f64 	%fd37, %fd35, %fd36, %fd34;
	ld.shared.f64 	%fd38, [%r10+2560];
	ld.shared.f64 	%fd39, [%r8+80];
	fma.rn.f64 	%fd40, %fd38, %fd39, %fd37;
	ld.shared.f64 	%fd41, [%r10+2816];
	ld.shared.f64 	%fd42, [%r8+88];
	fma.rn.f64 	%fd43, %fd41, %fd42, %fd40;
	ld.shared.f64 	%fd44, [%r10+3072];
	ld.shared.f64 	%fd45, [%r8+96];
	fma.rn.f64 	%fd46, %fd44, %fd45, %fd43;
	ld.shared.f64 	%fd47, [%r10+3328];
	ld.shared.f64 	%fd48, [%r8+104];
	fma.rn.f64 	%fd49, %fd47, %fd48, %fd46;
	ld.shared.f64 	%fd50, [%r10+3584];
	ld.shared.f64 	%fd51, [%r8+112];
	fma.rn.f64 	%fd52, %fd50, %fd51, %fd49;
	ld.shared.f64 	%fd53, [%r10+3840];
	ld.shared.f64 	%fd54, [%r8+120];
	fma.rn.f64 	%fd55, %fd53, %fd54, %fd52;
	ld.shared.f64 	%fd56, [%r10+4096];
	ld.shared.f64 	%fd57, [%r8+128];
	fma.rn.f64 	%fd58, %fd56, %fd57, %fd55;
	ld.shared.f64 	%fd59, [%r10+4352];
	ld.shared.f64 	%fd60, [%r8+136];
	fma.rn.f64 	%fd61, %fd59, %fd60, %fd58;
	ld.shared.f64 	%fd62, [%r10+4608];
	ld.shared.f64 	%fd63, [%r8+144];
	fma.rn.f64 	%fd64, %fd62, %fd63, %fd61;
	ld.shared.f64 	%fd65, [%r10+4864];
	ld.shared.f64 	%fd66, [%r8+152];
	fma.rn.f64 	%fd67, %fd65, %fd66, %fd64;
	ld.shared.f64 	%fd68, [%r10+5120];
	ld.shared.f64 	%fd69, [%r8+160];
	fma.rn.f64 	%fd70, %fd68, %fd69, %fd67;
	ld.shared.f64 	%fd71, [%r10+5376];
	ld.shared.f64 	%fd72, [%r8+168];
	fma.rn.f64 	%fd73, %fd71, %fd72, %fd70;
	ld.shared.f64 	%fd74, [%r10+5632];
	ld.shared.f64 	%fd75, [%r8+176];
	fma.rn.f64 	%fd76, %fd74, %fd75, %fd73;
	ld.shared.f64 	%fd77, [%r10+5888];
	ld.shared.f64 	%fd78, [%r8+184];
	fma.rn.f64 	%fd79, %fd77, %fd78, %fd76;
	ld.shared.f64 	%fd80, [%r10+6144];
	ld.shared.f64 	%fd81, [%r8+192];
	fma.rn.f64 	%fd82, %fd80, %fd81, %fd79;
	ld.shared.f64 	%fd83, [%r10+6400];
	ld.shared.f64 	%fd84, [%r8+200];
	fma.rn.f64 	%fd85, %fd83, %fd84, %fd82;
	ld.shared.f64 	%fd86, [%r10+6656];
	ld.shared.f64 	%fd87, [%r8+208];
	fma.rn.f64 	%fd88, %fd86, %fd87, %fd85;
	ld.shared.f64 	%fd89, [%r10+6912];
	ld.shared.f64 	%fd90, [%r8+216];
	fma.rn.f64 	%fd91, %fd89, %fd90, %fd88;
	ld.shared.f64 	%fd92, [%r10+7168];
	ld.shared.f64 	%fd93, [%r8+224];
	fma.rn.f64 	%fd94, %fd92, %fd93, %fd91;
	ld.shared.f64 	%fd95, [%r10+7424];
	ld.shared.f64 	%fd96, [%r8+232];
	fma.rn.f64 	%fd97, %fd95, %fd96, %fd94;
	ld.shared.f64 	%fd98, [%r10+7680];
	ld.shared.f64 	%fd99, [%r8+240];
	fma.rn.f64 	%fd100, %fd98, %fd99, %fd97;
	ld.shared.f64 	%fd101, [%r10+7936];
	ld.shared.f64 	%fd102, [%r8+248];
	fma.rn.f64 	%fd104, %fd101, %fd102, %fd100;
	bar.sync 	0;
	add.s32 	%r33, %r33, 32;
	add.s32 	%r32, %r32, %r12;
	add.s32 	%r31, %r31, 32;
	setp.lt.s32 	%p2, %r33, %r1;
	@%p2 bra 	$L__BB1_2;
$L__BB1_3:
	cvta.to.global.u64 	%rd10, %rd5;
	add.s32 	%r29, %r5, %r6;
	mad.lo.s32 	%r30, %r2, %r4, %r29;
	mul.wide.s32 	%rd11, %r30, 8;
	add.s64 	%rd12, %rd10, %rd11;
	st.global.f64 	[%rd12], %fd104;
	ret;

}


// ===== COMPILED SASS (sm_100) =====

	.target	sm_100

	.elftype	@"ET_EXEC"


//--------------------- .note.nv.tkinfo           --------------------------
	.section	.note.nv.tkinfo,"",@"SHT_NOTE"
	.sectionflags	@"SHF_NOTE_NV_TKINFO"
	.tkinfo
        /*0018*/ 	.word	0x00000002
        /*0030*/ 	.string	""
        /*0030*/ 	.string	"ptxas"
        /*0030*/ 	.string	"Cuda compilation tools, release 13.0, V13.0.88"
        /*0030*/ 	.string	"Build cuda_13.0.r13.0/compiler.36424714_0"
        /*0030*/ 	.string	"-arch sm_100 -m 64 "



//--------------------- .note.nv.cuinfo           --------------------------
	.section	.note.nv.cuinfo,"",@"SHT_NOTE"
	.sectionflags	@"SHF_NOTE_NV_CUINFO"
        /*0018*/ 	.short	0x0002
        /*001a*/ 	.short	0x0064
        /*001c*/ 	.short	0x0082
	.zero		2


//--------------------- .nv.info                  --------------------------
	.section	.nv.info,"",@"SHT_CUDA_INFO"
	.align	4


	//----- nvinfo : EIATTR_REGCOUNT
	.align		4
        /*0000*/ 	.byte	0x04, 0x2f
        /*0002*/ 	.short	(.L_1 - .L_0)
	.align		4
.L_0:
        /*0004*/ 	.word	index@(_Z22global_matrix_multiplyPdS_4int3S_)
        /*0008*/ 	.word	0x00000020


	//----- nvinfo : EIATTR_FRAME_SIZE
	.align		4
.L_1:
        /*000c*/ 	.byte	0x04, 0x11
        /*000e*/ 	.short	(.L_3 - .L_2)
	.align		4
.L_2:
        /*0010*/ 	.word	index@(_Z22global_matrix_multiplyPdS_4int3S_)
        /*0014*/ 	.word	0x00000000


	//----- nvinfo : EIATTR_REGCOUNT
	.align		4
.L_3:
        /*0018*/ 	.byte	0x04, 0x2f
        /*001a*/ 	.short	(.L_5 - .L_4)
	.align		4
.L_4:
        /*001c*/ 	.word	index@(_Z22shared_matrix_multiplyPdS_4int3S_)
        /*0020*/ 	.word	0x00000020


	//----- nvinfo : EIATTR_FRAME_SIZE
	.align		4
.L_5:
        /*0024*/ 	.byte	0x04, 0x11
        /*0026*/ 	.short	(.L_7 - .L_6)
	.align		4
.L_6:
        /*0028*/ 	.word	index@(_Z22shared_matrix_multiplyPdS_4int3S_)
        /*002c*/ 	.word	0x00000000


	//----- nvinfo : EIATTR_MIN_STACK_SIZE
	.align		4
.L_7:
        /*0030*/ 	.byte	0x04, 0x12
        /*0032*/ 	.short	(.L_9 - .L_8)
	.align		4
.L_8:
        /*0034*/ 	.word	index@(_Z22shared_matrix_multiplyPdS_4int3S_)
        /*0038*/ 	.word	0x00000000


	//----- nvinfo : EIATTR_MIN_STACK_SIZE
	.align		4
.L_9:
        /*003c*/ 	.byte	0x04, 0x12
        /*003e*/ 	.short	(.L_11 - .L_10)
	.align		4
.L_10:
        /*0040*/ 	.word	index@(_Z22global_matrix_multiplyPdS_4int3S_)
        /*0044*/ 	.word	0x00000000
.L_11:


//--------------------- .nv.compat                --------------------------
	.section	.nv.compat,"",@"SHT_CUDA_COMPAT_INFO"
	.align	4
        /*0000*/ 	.byte	0x02, 0x09, 0x00, 0x00, 0x02, 0x02, 0x01, 0x00, 0x02, 0x05, 0x05, 0x00, 0x03, 0x07, 0x01, 0x01
        /*0010*/ 	.byte	0x02, 0x03, 0x00, 0x00, 0x02, 0x06, 0x01, 0x00, 0x04, 0x0b, 0x08, 0x00, 0x01, 0x00, 0x00, 0x00
        /*0020*/ 	.byte	0x00, 0x00, 0x00, 0x00


//--------------------- .nv.info._Z22shared_matrix_multiplyPdS_4int3S_ --------------------------
	.section	.nv.info._Z22shared_matrix_multiplyPdS_4int3S_,"",@"SHT_CUDA_INFO"
	.sectionflags	@""
	.align	4


	//----- nvinfo : EIATTR_CUDA_API_VERSION
	.align		4
        /*0000*/ 	.byte	0x04, 0x37
        /*0002*/ 	.short	(.L_13 - .L_12)
.L_12:
        /*0004*/ 	.word	0x00000082


	//----- nvinfo : EIATTR_KPARAM_INFO
	.align		4
.L_13:
        /*0008*/ 	.byte	0x04, 0x17
        /*000a*/ 	.short	(.L_15 - .L_14)
.L_14:
        /*000c*/ 	.word	0x00000000
        /*0010*/ 	.short	0x0003
        /*0012*/ 	.short	0x0020
        /*0014*/ 	.byte	0x00, 0xf5, 0x21, 0x00


	//----- nvinfo : EIATTR_KPARAM_INFO
	.align		4
.L_15:
        /*0018*/ 	.byte	0x04, 0x17
        /*001a*/ 	.short	(.L_17 - .L_16)
.L_16:
        /*001c*/ 	.word	0x00000000
        /*0020*/ 	.short	0x0002
        /*0022*/ 	.short	0x0010
        /*0024*/ 	.byte	0x00, 0xf0, 0x31, 0x00


	//----- nvinfo : EIATTR_KPARAM_INFO
	.align		4
.L_17:
        /*0028*/ 	.byte	0x04, 0x17
        /*002a*/ 	.short	(.L_19 - .L_18)
.L_18:
        /*002c*/ 	.word	0x00000000
        /*0030*/ 	.short	0x0001
        /*0032*/ 	.short	0x0008
        /*0034*/ 	.byte	0x00, 0xf5, 0x21, 0x00


	//----- nvinfo : EIATTR_KPARAM_INFO
	.align		4
.L_19:
        /*0038*/ 	.byte	0x04, 0x17
        /*003a*/ 	.short	(.L_21 - .L_20)
.L_20:
        /*003c*/ 	.word	0x00000000
        /*0040*/ 	.short	0x0000
        /*0042*/ 	.short	0x0000
        /*0044*/ 	.byte	0x00, 0xf5, 0x21, 0x00


	//----- nvinfo : EIATTR_SPARSE_MMA_MASK
	.align		4
.L_21:
        /*0048*/ 	.byte	0x03, 0x50
        /*004a*/ 	.short	0x0000


	//----- nvinfo : EIATTR_MAXREG_COUNT
	.align		4
        /*004c*/ 	.byte	0x03, 0x1b
        /*004e*/ 	.short	0x00ff


	//----- nvinfo : EIATTR_NUM_BARRIERS
	.align		4
        /*0050*/ 	.byte	0x02, 0x4c
        /*0052*/ 	.byte	0x01
	.zero		1


	//----- nvinfo : EIATTR_MERCURY_ISA_VERSION
	.align		4
        /*0054*/ 	.byte	0x03, 0x5f
        /*0056*/ 	.short	0x0101


	//----- nvinfo : EIATTR_VRC_CTA_INIT_COUNT
	.align		4
        /*0058*/ 	.byte	0x02, 0x4a
	.zero		1
	.zero		1


	//----- nvinfo : EIATTR_EXIT_INSTR_OFFSETS
	.align		4
        /*005c*/ 	.byte	0x04, 0x1c
        /*005e*/ 	.short	(.L_23 - .L_22)


	//   ....[0]....
.L_22:
        /*0060*/ 	.word	0x000007f0


	//----- nvinfo : EIATTR_CBANK_PARAM_SIZE
	.align		4
.L_23:
        /*0064*/ 	.byte	0x03, 0x19
        /*0066*/ 	.short	0x0028


	//----- nvinfo : EIATTR_PARAM_CBANK
	.align		4
        /*0068*/ 	.byte	0x04, 0x0a
        /*006a*/ 	.short	(.L_25 - .L_24)
	.align		4
.L_24:
        /*006c*/ 	.word	index@(.nv.constant0._Z22shared_matrix_multiplyPdS_4int3S_)
        /*0070*/ 	.short	0x0380
        /*0072*/ 	.short	0x0028


	//----- nvinfo : EIATTR_SW_WAR
	.align		4
.L_25:
        /*0074*/ 	.byte	0x04, 0x36
        /*0076*/ 	.short	(.L_27 - .L_26)
.L_26:
        /*0078*/ 	.word	0x00000008
.L_27:


//--------------------- .nv.info._Z22global_matrix_multiplyPdS_4int3S_ --------------------------
	.section	.nv.info._Z22global_matrix_multiplyPdS_4int3S_,"",@"SHT_CUDA_INFO"
	.sectionflags	@""
	.align	4


	//----- nvinfo : EIATTR_CUDA_API_VERSION
	.align		4
        /*0000*/ 	.byte	0x04, 0x37
        /*0002*/ 	.short	(.L_29 - .L_28)
.L_28:
        /*0004*/ 	.word	0x00000082


	//----- nvinfo : EIATTR_KPARAM_INFO
	.align		4
.L_29:
        /*0008*/ 	.byte	0x04, 0x17
        /*000a*/ 	.short	(.L_31 - .L_30)
.L_30:
        /*000c*/ 	.word	0x00000000
        /*0010*/ 	.short	0x0003
        /*0012*/ 	.short	0x0020
        /*0014*/ 	.byte	0x00, 0xf5, 0x21, 0x00


	//----- nvinfo : EIATTR_KPARAM_INFO
	.align		4
.L_31:
        /*0018*/ 	.byte	0x04, 0x17
        /*001a*/ 	.short	(.L_33 - .L_32)
.L_32:
        /*001c*/ 	.word	0x00000000
        /*0020*/ 	.short	0x0002
        /*0022*/ 	.short	0x0010
        /*0024*/ 	.byte	0x00, 0xf0, 0x31, 0x00


	//----- nvinfo : EIATTR_KPARAM_INFO
	.align		4
.L_33:
        /*0028*/ 	.byte	0x04, 0x17
        /*002a*/ 	.short	(.L_35 - .L_34)
.L_34:
        /*002c*/ 	.word	0x00000000
        /*0030*/ 	.short	0x0001
        /*0032*/ 	.short	0x0008
        /*0034*/ 	.byte	0x00, 0xf5, 0x21, 0x00


	//----- nvinfo : EIATTR_KPARAM_INFO
	.align		4
.L_35:
        /*0038*/ 	.byte	0x04, 0x17
        /*003a*/ 	.short	(.L_37 - .L_36)
.L_36:
        /*003c*/ 	.word	0x00000000
        /*0040*/ 	.short	0x0000
        /*0042*/ 	.short	0x0000
        /*0044*/ 	.byte	0x00, 0xf5, 0x21, 0x00


	//----- nvinfo : EIATTR_SPARSE_MMA_MASK
	.align		4
.L_37:
        /*0048*/ 	.byte	0x03, 0x50
        /*004a*/ 	.short	0x0000


	//----- nvinfo : EIATTR_MAXREG_COUNT
	.align		4
        /*004c*/ 	.byte	0x03, 0x1b
        /*004e*/ 	.short	0x00ff


	//----- nvinfo : EIATTR_MERCURY_ISA_VERSION
	.align		4
        /*0050*/ 	.byte	0x03, 0x5f
        /*0052*/ 	.short	0x0101


	//----- nvinfo : EIATTR_VRC_CTA_INIT_COUNT
	.align		4
        /*0054*/ 	.byte	0x02, 0x4a
	.zero		1
	.zero		1


	//----- nvinfo : EIATTR_EXIT_INSTR_OFFSETS
	.align		4
        /*0058*/ 	.byte	0x04, 0x1c
        /*005a*/ 	.short	(.L_39 - .L_38)


	//   ....[0]....
.L_38:
        /*005c*/ 	.word	0x000007f0


	//----- nvinfo : EIATTR_CBANK_PARAM_SIZE
	.align		4
.L_39:
        /*0060*/ 	.byte	0x03, 0x19
        /*0062*/ 	.short	0x0028


	//----- nvinfo : EIATTR_PARAM_CBANK
	.align		4
        /*0064*/ 	.byte	0x04, 0x0a
        /*0066*/ 	.short	(.L_41 - .L_40)
	.align		4
.L_40:
        /*0068*/ 	.word	index@(.nv.constant0._Z22global_matrix_multiplyPdS_4int3S_)
        /*006c*/ 	.short	0x0380
        /*006e*/ 	.short	0x0028


	//----- nvinfo : EIATTR_SW_WAR
	.align		4
.L_41:
        /*0070*/ 	.byte	0x04, 0x36
        /*0072*/ 	.short	(.L_43 - .L_42)
.L_42:
        /*0074*/ 	.word	0x00000008
.L_43:


//--------------------- .nv.callgraph             --------------------------
	.section	.nv.callgraph,"",@"SHT_CUDA_CALLGRAPH"
	.align	4
	.sectionentsize	8
	.align		4
        /*0000*/ 	.word	0x00000000
	.align		4
        /*0004*/ 	.word	0xffffffff
	.align		4
        /*0008*/ 	.word	0x00000000
	.align		4
        /*000c*/ 	.word	0xfffffffe
	.align		4
        /*0010*/ 	.word	0x00000000
	.align		4
        /*0014*/ 	.word	0xfffffffd
	.align		4
        /*0018*/ 	.word	0x00000000
	.align		4
        /*001c*/ 	.word	0xfffffffc


//--------------------- .text._Z22shared_matrix_multiplyPdS_4int3S_ --------------------------
	.section	.text._Z22shared_matrix_multiplyPdS_4int3S_,"ax",@progbits
	.align	128
        .global         _Z22shared_matrix_multiplyPdS_4int3S_
        .type           _Z22shared_matrix_multiplyPdS_4int3S_,@function
        .size           _Z22shared_matrix_multiplyPdS_4int3S_,(.L_x_8 - _Z22shared_matrix_multiplyPdS_4int3S_)
        .other          _Z22shared_matrix_multiplyPdS_4int3S_,@"STO_CUDA_ENTRY STV_DEFAULT"
_Z22shared_matrix_multiplyPdS_4int3S_:
.text._Z22shared_matrix_multiplyPdS_4int3S_:
[----:B------:R-:W-:Y:S01]  /*0000*/  LDC R1, c[0x0][0x37c] ;  /* 0x0000df00ff017b82 */ /* 0x000fe20000000800 */
[----:B------:R-:W0:Y:S01]  /*0010*/  S2R R20, SR_CTAID.X ;  /* 0x0000000000147919 */ /* 0x000e220000002500 */
[----:B------:R-:W1:Y:S01]  /*0020*/  LDCU UR7, c[0x0][0x390] ;  /* 0x00007200ff0777ac */ /* 0x000e620008000800 */
[----:B------:R-:W-:Y:S01]  /*0030*/  CS2R R10, SRZ ;  /* 0x00000000000a7805 */ /* 0x000fe2000001ff00 */
[----:B------:R-:W0:Y:S01]  /*0040*/  S2R R6, SR_TID.X ;  /* 0x0000000000067919 */ /* 0x000e220000002100 */
[----:B------:R-:W2:Y:S01]  /*0050*/  LDCU.64 UR8, c[0x0][0x358] ;  /* 0x00006b00ff0877ac */ /* 0x000ea20008000a00 */
[----:B------:R-:W3:Y:S01]  /*0060*/  S2R R0, SR_CTAID.Y ;  /* 0x0000000000007919 */ /* 0x000ee20000002600 */
[----:B------:R-:W4:Y:S01]  /*0070*/  S2R R3, SR_TID.Y ;  /* 0x0000000000037919 */ /* 0x000f220000002200 */
[----:B-1----:R-:W-:Y:S01]  /*0080*/  UISETP.GE.AND UP0, UPT, UR7, 0x1, UPT ;  /* 0x000000010700788c */ /* 0x002fe2000bf06270 */
[----:B0-----:R-:W-:-:S08]  /*0090*/  LEA R20, R20, R6, 0x5 ;  /* 0x0000000614147211 */ /* 0x001fd000078e28ff */
[----:B--2---:R-:W-:Y:S05]  /*00a0*/  BRA.U !UP0, `(.L_x_0) ;  /* 0x0000000508b87547 */ /* 0x004fea000b800000 */
[----:B------:R-:W0:Y:S01]  /*00b0*/  S2UR UR6, SR_CgaCtaId ;  /* 0x00000000000679c3 */ /* 0x000e220000008800 */
[----:B------:R-:W-:Y:S01]  /*00c0*/  UMOV UR4, 0x400 ;  /* 0x0000040000047882 */ /* 0x000fe20000000000 */
[----:B----4-:R-:W-:Y:S01]  /*00d0*/  IMAD R2, R20, UR7, R3 ;  /* 0x0000000714027c24 */ /* 0x010fe2000f8e0203 */
[----:B------:R-:W-:Y:S01]  /*00e0*/  UIADD3 UR5, UPT, UPT, UR4, 0x2000, URZ ;  /* 0x0000200004057890 */ /* 0x000fe2000fffe0ff */
[----:B------:R-:W-:-:S04]  /*00f0*/  CS2R R10, SRZ ;  /* 0x00000000000a7805 */ /* 0x000fc8000001ff00 */
[----:B------:R-:W1:Y:S08]  /*0100*/  LDC R4, c[0x0][0x398] ;  /* 0x0000e600ff047b82 */ /* 0x000e700000000800 */
[----:B------:R-:W2:Y:S08]  /*0110*/  LDC.64 R24, c[0x0][0x380] ;  /* 0x0000e000ff187b82 */ /* 0x000eb00000000a00 */
[----:B------:R-:W4:Y:S01]  /*0120*/  LDC.64 R22, c[0x0][0x388] ;  /* 0x0000e200ff167b82 */ /* 0x000f220000000a00 */
[----:B0-----:R-:W-:-:S02]  /*0130*/  ULEA UR4, UR6, UR4, 0x18 ;  /* 0x0000000406047291 */ /* 0x001fc4000f8ec0ff */
[----:B------:R-:W-:-:S04]  /*0140*/  ULEA UR5, UR6, UR5, 0x18 ;  /* 0x0000000506057291 */ /* 0x000fc8000f8ec0ff */
[C---:B------:R-:W-:Y:S01]  /*0150*/  LEA R18, R6.reuse, UR4, 0x3 ;  /* 0x0000000406127c11 */ /* 0x040fe2000f8e18ff */
[----:B-1----:R-:W-:Y:S01]  /*0160*/  IMAD R5, R6, R4, R3 ;  /* 0x0000000406057224 */ /* 0x002fe200078e0203 */
[C---:B------:R-:W-:Y:S01]  /*0170*/  LEA R7, R3.reuse, UR5, 0x8 ;  /* 0x0000000503077c11 */ /* 0x040fe2000f8e40ff */
[----:B------:R-:W-:Y:S02]  /*0180*/  UMOV UR4, URZ ;  /* 0x000000ff00047c82 */ /* 0x000fe40008000000 */
[----:B------:R-:W-:Y:S01]  /*0190*/  IMAD R16, R3, 0x100, R18 ;  /* 0x0000010003107824 */ /* 0x000fe200078e0212 */
[----:B---3--:R-:W-:Y:S02]  /*01a0*/  LEA R5, R0, R5, 0x5 ;  /* 0x0000000500057211 */ /* 0x008fe400078e28ff */
[----:B------:R-:W-:-:S07]  /*01b0*/  LEA R6, R6, R7, 0x3 ;  /* 0x0000000706067211 */ /* 0x000fce00078e18ff */
.L_x_1:
[----:B--2---:R-:W-:-:S04]  /*01c0*/  IMAD.WIDE.U32 R14, R2, 0x8, R24 ;  /* 0x00000008020e7825 */ /* 0x004fc800078e0018 */
[----:B----4-:R-:W-:Y:S01]  /*01d0*/  IMAD.WIDE.U32 R8, R5, 0x8, R22 ;  /* 0x0000000805087825 */ /* 0x010fe200078e0016 */
[----:B------:R-:W2:Y:S05]  /*01e0*/  LDG.E.64 R12, desc[UR8][R14.64] ;  /* 0x000000080e0c7981 */ /* 0x000eaa000c1e1b00 */
[----:B------:R-:W3:Y:S01]  /*01f0*/  LDG.E.64 R8, desc[UR8][R8.64] ;  /* 0x0000000808087981 */ /* 0x000ee2000c1e1b00 */
[----:B------:R-:W-:Y:S01]  /*0200*/  UIADD3 UR4, UPT, UPT, UR4, 0x20, URZ ;  /* 0x0000002004047890 */ /* 0x000fe2000fffe0ff */
[----:B------:R-:W-:Y:S01]  /*0210*/  VIADD R2, R2, 0x20 ;  /* 0x0000002002027836 */ /* 0x000fe20000000000 */
[----:B------:R-:W-:Y:S02]  /*0220*/  LEA R5, R4, R5, 0x5 ;  /* 0x0000000504057211 */ /* 0x000fe400078e28ff */
[----:B------:R-:W-:Y:S01]  /*0230*/  UISETP.GE.AND UP0, UPT, UR4, UR7, UPT ;  /* 0x000000070400728c */ /* 0x000fe2000bf06270 */
[----:B--2---:R-:W-:Y:S04]  /*0240*/  STS.64 [R16], R12 ;  /* 0x0000000c10007388 */ /* 0x004fe80000000a00 */
[----:B---3--:R-:W-:Y:S01]  /*0250*/  STS.64 [R6], R8 ;  /* 0x0000000806007388 */ /* 0x008fe20000000a00 */
[----:B------:R-:W-:Y:S06]  /*0260*/  BAR.SYNC.DEFER_BLOCKING 0x0 ;  /* 0x0000000000007b1d */ /* 0x000fec0000010000 */
[----:B------:R-:W-:Y:S04]  /*0270*/  LDS.64 R28, [R18] ;  /* 0x00000000121c7984 */ /* 0x000fe80000000a00 */
[----:B------:R-:W0:Y:S04]  /*0280*/  LDS.128 R12, [R7] ;  /* 0x00000000070c7984 */ /* 0x000e280000000c00 */
[----:B------:R-:W1:Y:S01]  /*0290*/  LDS.64 R26, [R18+0x100] ;  /* 0x00010000121a7984 */ /* 0x000e620000000a00 */
[----:B0-----:R-:W-:-:S03]  /*02a0*/  DFMA R28, R28, R12, R10 ;  /* 0x0000000c1c1c722b */ /* 0x001fc6000000000a */
[----:B------:R-:W-:Y:S04]  /*02b0*/  LDS.64 R12, [R18+0x200] ;  /* 0x00020000120c7984 */ /* 0x000fe80000000a00 */
[----:B------:R-:W0:Y:S01]  /*02c0*/  LDS.128 R8, [R7+0x10] ;  /* 0x0000100007087984 */ /* 0x000e220000000c00 */
[----:B-1----:R-:W-:-:S03]  /*02d0*/  DFMA R14, R26, R14, R28 ;  /* 0x0000000e1a0e722b */ /* 0x002fc6000000001c */
[----:B------:R-:W1:Y:S04]  /*02e0*/  LDS.64 R26, [R18+0x300] ;  /* 0x00030000121a7984 */ /* 0x000e680000000a00 */
[----:B------:R-:W-:Y:S01]  /*02f0*/  LDS.64 R28, [R18+0x400] ;  /* 0x00040000121c7984 */ /* 0x000fe20000000a00 */
[----:B0-----:R-:W-:-:S03]  /*0300*/  DFMA R8, R12, R8, R14 ;  /* 0x000000080c08722b */ /* 0x001fc6000000000e */
[----:B------:R-:W0:Y:S05]  /*0310*/  LDS.128 R12, [R7+0x20] ;  /* 0x00002000070c7984 */ /* 0x000e2a0000000c00 */
[----:B-1----:R-:W-:Y:S01]  /*0320*/  DFMA R8, R26, R10, R8 ;  /* 0x0000000a1a08722b */ /* 0x002fe20000000008 */
[----:B------:R-:W1:Y:S07]  /*0330*/  LDS.64 R26, [R18+0x500] ;  /* 0x00050000121a7984 */ /* 0x000e6e0000000a00 */
[----:B0-----:R-:W-:Y:S01]  /*0340*/  DFMA R28, R28, R12, R8 ;  /* 0x0000000c1c1c722b */ /* 0x001fe20000000008 */
[----:B------:R-:W-:Y:S04]  /*0350*/  LDS.64 R12, [R18+0x600] ;  /* 0x00060000120c7984 */ /* 0x000fe80000000a00 */
[----:B------:R-:W0:Y:S03]  /*0360*/  LDS.128 R8, [R7+0x30] ;  /* 0x0000300007087984 */ /* 0x000e260000000c00 */
[----:B-1----:R-:W-:Y:S01]  /*0370*/  DFMA R14, R26, R14, R28 ;  /* 0x0000000e1a0e722b */ /* 0x002fe2000000001c */
[----:B------:R-:W1:Y:S04]  /*0380*/  LDS.64 R26, [R18+0x700] ;  /* 0x00070000121a7984 */ /* 0x000e680000000a00 */
[----:B------:R-:W-:Y:S03]  /*0390*/  LDS.64 R28, [R18+0x800] ;  /* 0x00080000121c7984 */ /* 0x000fe60000000a00 */
[----:B0-----:R-:W-:-:S02]  /*03a0*/  DFMA R8, R12, R8, R14 ;  /* 0x000000080c08722b */ /* 0x001fc4000000000e */
[----:B------:R-:W0:Y:S06]  /*03b0*/  LDS.128 R12, [R7+0x40] ;  /* 0x00004000070c7984 */ /* 0x000e2c0000000c00 */
        /* <DEDUP_REMOVED lines=56> */
[----:B------:R-:W1:Y:S07]  /*0740*/  LDS.64 R14, [R18+0x1f00] ;  /* 0x001f0000120e7984 */ /* 0x000e6e0000000a00 */
[----:B0-----:R-:W-:-:S08]  /*0750*/  DFMA R8, R12, R8, R26 ;  /* 0x000000080c08722b */ /* 0x001fd0000000001a */
[----:B-1----:R-:W-:Y:S01]  /*0760*/  DFMA R10, R14, R10, R8 ;  /* 0x0000000a0e0a722b */ /* 0x002fe20000000008 */
[----:B------:R-:W-:Y:S06]  /*0770*/  BAR.SYNC.DEFER_BLOCKING 0x0 ;  /* 0x0000000000007b1d */ /* 0x000fec0000010000 */
[----:B------:R-:W-:Y:S05]  /*0780*/  BRA.U !UP0, `(.L_x_1) ;  /* 0xfffffff9088c7547 */ /* 0x000fea000b83ffff */
.L_x_0:
[----:B------:R-:W0:Y:S01]  /*0790*/  LDC.64 R4, c[0x0][0x3a0] ;  /* 0x0000e800ff047b82 */ /* 0x000e220000000a00 */
[----:B------:R-:W1:Y:S01]  /*07a0*/  LDCU UR4, c[0x0][0x398] ;  /* 0x00007300ff0477ac */ /* 0x000e620008000800 */
[----:B---34-:R-:W-:-:S05]  /*07b0*/  LEA R3, R0, R3, 0x5 ;  /* 0x0000000300037211 */ /* 0x018fca00078e28ff */
[----:B-1----:R-:W-:-:S04]  /*07c0*/  IMAD R3, R20, UR4, R3 ;  /* 0x0000000414037c24 */ /* 0x002fc8000f8e0203 */
[----:B0-----:R-:W-:-:S05]  /*07d0*/  IMAD.WIDE R2, R3, 0x8, R4 ;  /* 0x0000000803027825 */ /* 0x001fca00078e0204 */
[----:B------:R-:W-:Y:S01]  /*07e0*/  STG.E.64 desc[UR8][R2.64], R10 ;  /* 0x0000000a02007986 */ /* 0x000fe2000c101b08 */
[----:B------:R-:W-:Y:S05]  /*07f0*/  EXIT ;  /* 0x000000000000794d */ /* 0x000fea0003800000 */
.L_x_2:
[----:B------:R-:W-:-:S00]  /*0800*/  BRA `(.L_x_2) ;  /* 0xfffffffc00fc7947 */ /* 0x000fc0000383ffff */
[----:B------:R-:W-:-:S00]  /*0810*/  NOP ;  /* 0x0000000000007918 */ /* 0x000fc00000000000 */
        /* <DEDUP_REMOVED lines=14> */
.L_x_8:


//--------------------- .text._Z22global_matrix_multiplyPdS_4int3S_ --------------------------
	.section	.text._Z22global_matrix_multiplyPdS_4int3S_,"ax",@progbits
	.align	128
        .global         _Z22global_matrix_multiplyPdS_4int3S_
        .type           _Z22global_matrix_multiplyPdS_4int3S_,@function
        .size           _Z22global_matrix_multiplyPdS_4int3S_,(.L_x_9 - _Z22global_matrix_multiplyPdS_4int3S_)
        .other          _Z22global_matrix_multiplyPdS_4int3S_,@"STO_CUDA_ENTRY STV_DEFAULT"
_Z22global_matrix_multiplyPdS_4int3S_:
.text._Z22global_matrix_multiplyPdS_4int3S_:
[----:B------:R-:W-:Y:S08]  /*0000*/  LDC R1, c[0x0][0x37c] ;  /* 0x0000df00ff017b82 */ /* 0x000ff00000000800 */
[----:B------:R-:W0:Y:S01]  /*0010*/  LDC R0, c[0x0][0x390] ;  /* 0x0000e400ff007b82 */ /* 0x000e220000000800 */
[----:B------:R-:W1:Y:S01]  /*0020*/  S2R R3, SR_CTAID.X ;  /* 0x0000000000037919 */ /* 0x000e620000002500 */
[----:B------:R-:W2:Y:S01]  /*0030*/  LDCU.64 UR4, c[0x0][0x358] ;  /* 0x00006b00ff0477ac */ /* 0x000ea20008000a00 */
[----:B------:R-:W-:Y:S01]  /*0040*/  CS2R R12, SRZ ;  /* 0x00000000000c7805 */ /* 0x000fe2000001ff00 */
[----:B------:R-:W1:Y:S01]  /*0050*/  S2R R2, SR_TID.X ;  /* 0x0000000000027919 */ /* 0x000e620000002100 */
[----:B------:R-:W3:Y:S01]  /*0060*/  S2R R4, SR_CTAID.Y ;  /* 0x0000000000047919 */ /* 0x000ee20000002600 */
[----:B------:R-:W3:Y:S01]  /*0070*/  S2R R5, SR_TID.Y ;  /* 0x0000000000057919 */ /* 0x000ee20000002200 */
[----:B0-----:R-:W-:-:S02]  /*0080*/  ISETP.GE.AND P0, PT, R0, 0x1, PT ;  /* 0x000000010000780c */ /* 0x001fc40003f06270 */
[----:B-1----:R-:W-:Y:S02]  /*0090*/  LEA R3, R3, R2, 0x5 ;  /* 0x0000000203037211 */ /* 0x002fe400078e28ff */
[----:B---3--:R-:W-:-:S09]  /*00a0*/  LEA R2, R4, R5, 0x5 ;  /* 0x0000000504027211 */ /* 0x008fd200078e28ff */
[----:B--2---:R-:W-:Y:S05]  /*00b0*/  @!P0 BRA `(.L_x_3) ;  /* 0x0000000400b88947 */ /* 0x004fea0003800000 */
[C---:B------:R-:W-:Y:S01]  /*00c0*/  ISETP.GE.U32.AND P1, PT, R0.reuse, 0x8, PT ;  /* 0x000000080000780c */ /* 0x040fe20003f26070 */
[----:B------:R-:W-:Y:S01]  /*00d0*/  HFMA2 R7, -RZ, RZ, 0, 0 ;  /* 0x00000000ff077431 */ /* 0x000fe200000001ff */
[----:B------:R-:W-:Y:S01]  /*00e0*/  LOP3.LUT R5, R0, 0x7, RZ, 0xc0, !PT ;  /* 0x0000000700057812 */ /* 0x000fe200078ec0ff */
[----:B------:R-:W-:Y:S01]  /*00f0*/  IMAD R6, R3, R0, RZ ;  /* 0x0000000003067224 */ /* 0x000fe200078e02ff */
[----:B------:R-:W-:Y:S02]  /*0100*/  CS2R R12, SRZ ;  /* 0x00000000000c7805 */ /* 0x000fe4000001ff00 */
[----:B------:R-:W-:-:S07]  /*0110*/  ISETP.NE.AND P0, PT, R5, RZ, PT ;  /* 0x000000ff0500720c */ /* 0x000fce0003f05270 */
[----:B------:R-:W-:Y:S06]  /*0120*/  @!P1 BRA `(.L_x_4) ;  /* 0x0000000000b89947 */ /* 0x000fec0003800000 */
[----:B------:R-:W-:Y:S02]  /*0130*/  LOP3.LUT R7, R0, 0x7ffffff8, RZ, 0xc0, !PT ;  /* 0x7ffffff800077812 */ /* 0x000fe400078ec0ff */
[----:B------:R-:W-:Y:S02]  /*0140*/  CS2R R12, SRZ ;  /* 0x00000000000c7805 */ /* 0x000fe4000001ff00 */
[----:B------:R-:W-:Y:S02]  /*0150*/  MOV R25, R6 ;  /* 0x0000000600197202 */ /* 0x000fe40000000f00 */
[----:B------:R-:W-:Y:S02]  /*0160*/  MOV R4, R2 ;  /* 0x0000000200047202 */ /* 0x000fe40000000f00 */
[----:B------:R-:W-:-:S07]  /*0170*/  IADD3 R24, PT, PT, -R7, RZ, RZ ;  /* 0x000000ff07187210 */ /* 0x000fce0007ffe1ff */
.L_x_5:
[----:B------:R-:W0:Y:S08]  /*0180*/  LDC.64 R22, c[0x0][0x380] ;  /* 0x0000e000ff167b82 */ /* 0x000e300000000a00 */
[----:B------:R-:W1:Y:S08]  /*0190*/  LDC.64 R18, c[0x0][0x388] ;  /* 0x0000e200ff127b82 */ /* 0x000e700000000a00 */
[----:B------:R-:W2:Y:S01]  /*01a0*/  LDC R27, c[0x0][0x398] ;  /* 0x0000e600ff1b7b82 */ /* 0x000ea20000000800 */
[----:B0-----:R-:W-:-:S05]  /*01b0*/  IMAD.WIDE R22, R25, 0x8, R22 ;  /* 0x0000000819167825 */ /* 0x001fca00078e0216 */
[----:B------:R-:W3:Y:S01]  /*01c0*/  LDG.E.64 R10, desc[UR4][R22.64] ;  /* 0x00000004160a7981 */ /* 0x000ee2000c1e1b00 */
[----:B-1----:R-:W-:-:S03]  /*01d0*/  IMAD.WIDE R18, R4, 0x8, R18 ;  /* 0x0000000804127825 */ /* 0x002fc600078e0212 */
[----:B------:R-:W4:Y:S04]  /*01e0*/  LDG.E.64 R8, desc[UR4][R22.64+0x8] ;  /* 0x0000080416087981 */ /* 0x000f28000c1e1b00 */
[----:B------:R-:W3:Y:S01]  /*01f0*/  LDG.E.64 R16, desc[UR4][R18.64] ;  /* 0x0000000412107981 */ /* 0x000ee2000c1e1b00 */
[----:B--2---:R-:W-:-:S05]  /*0200*/  IMAD.WIDE R28, R27, 0x8, R18 ;  /* 0x000000081b1c7825 */ /* 0x004fca00078e0212 */
[----:B------:R-:W4:Y:S01]  /*0210*/  LDG.E.64 R14, desc[UR4][R28.64] ;  /* 0x000000041c0e7981 */ /* 0x000f22000c1e1b00 */
[----:B------:R-:W-:Y:S01]  /*0220*/  IMAD.WIDE R20, R27, 0x8, R28 ;  /* 0x000000081b147825 */ /* 0x000fe200078e021c */
[----:B---3--:R-:W-:Y:S02]  /*0230*/  DFMA R16, R10, R16, R12 ;  /* 0x000000100a10722b */ /* 0x008fe4000000000c */
[----:B------:R-:W2:Y:S04]  /*0240*/  LDG.E.64 R12, desc[UR4][R22.64+0x10] ;  /* 0x00001004160c7981 */ /* 0x000ea8000c1e1b00 */
[----:B------:R0:W2:Y:S02]  /*0250*/  LDG.E.64 R10, desc[UR4][R20.64] ;  /* 0x00000004140a7981 */ /* 0x0000a4000c1e1b00 */
[----:B----4-:R-:W-:-:S02]  /*0260*/  DFMA R14, R8, R14, R16 ;  /* 0x0000000e080e722b */ /* 0x010fc40000000010 */
[----:B------:R-:W3:Y:S01]  /*0270*/  LDG.E.64 R8, desc[UR4][R22.64+0x18] ;  /* 0x0000180416087981 */ /* 0x000ee2000c1e1b00 */
[----:B0-----:R-:W-:-:S05]  /*0280*/  IMAD.WIDE R20, R27, 0x8, R20 ;  /* 0x000000081b147825 */ /* 0x001fca00078e0214 */
[----:B------:R-:W3:Y:S01]  /*0290*/  LDG.E.64 R16, desc[UR4][R20.64] ;  /* 0x0000000414107981 */ /* 0x000ee2000c1e1b00 */
[C---:B------:R-:W-:Y:S01]  /*02a0*/  IMAD.WIDE R18, R27.reuse, 0x8, R20 ;  /* 0x000000081b127825 */ /* 0x040fe200078e0214 */
[----:B--2---:R-:W-:Y:S02]  /*02b0*/  DFMA R10, R12, R10, R14 ;  /* 0x0000000a0c0a722b */ /* 0x004fe4000000000e */
[----:B------:R-:W2:Y:S04]  /*02c0*/  LDG.E.64 R20, desc[UR4][R22.64+0x38] ;  /* 0x0000380416147981 */ /* 0x000ea8000c1e1b00 */
[----:B------:R-:W4:Y:S04]  /*02d0*/  LDG.E.64 R14, desc[UR4][R22.64+0x20] ;  /* 0x00002004160e7981 */ /* 0x000f28000c1e1b00 */
[----:B------:R-:W4:Y:S01]  /*02e0*/  LDG.E.64 R12, desc[UR4][R18.64] ;  /* 0x00000004120c7981 */ /* 0x000f22000c1e1b00 */
[----:B------:R-:W-:Y:S01]  /*02f0*/  IMAD.WIDE R28, R27, 0x8, R18 ;  /* 0x000000081b1c7825 */ /* 0x000fe200078e0212 */
[----:B---3--:R-:W-:-:S02]  /*0300*/  DFMA R16, R8, R16, R10 ;  /* 0x000000100810722b */ /* 0x008fc4000000000a */
[----:B------:R-:W3:Y:S04]  /*0310*/  LDG.E.64 R8, desc[UR4][R22.64+0x28] ;  /* 0x0000280416087981 */ /* 0x000ee8000c1e1b00 */
[----:B------:R0:W3:Y:S02]  /*0320*/  LDG.E.64 R10, desc[UR4][R28.64] ;  /* 0x000000041c0a7981 */ /* 0x0000e4000c1e1b00 */
[----:B0-----:R-:W-:-:S04]  /*0330*/  IMAD.WIDE R28, R27, 0x8, R28 ;  /* 0x000000081b1c7825 */ /* 0x001fc800078e021c */
[----:B------:R-:W-:-:S06]  /*0340*/  IMAD.WIDE R18, R27, 0x8, R28 ;  /* 0x000000081b127825 */ /* 0x000fcc00078e021c */
[----:B------:R-:W2:Y:S01]  /*0350*/  LDG.E.64 R18, desc[UR4][R18.64] ;  /* 0x0000000412127981 */ /* 0x000ea2000c1e1b00 */
[----:B----4-:R-:W-:-:S03]  /*0360*/  DFMA R12, R14, R12, R16 ;  /* 0x0000000c0e0c722b */ /* 0x010fc60000000010 */
[----:B------:R-:W4:Y:S04]  /*0370*/  LDG.E.64 R14, desc[UR4][R22.64+0x30] ;  /* 0x00003004160e7981 */ /* 0x000f28000c1e1b00 */
[----:B------:R-:W4:Y:S01]  /*0380*/  LDG.E.64 R16, desc[UR4][R28.64] ;  /* 0x000000041c107981 */ /* 0x000f22000c1e1b00 */
[----:B------:R-:W-:Y:S01]  /*0390*/  VIADD R24, R24, 0x8 ;  /* 0x0000000818187836 */ /* 0x000fe20000000000 */
[----:B---3--:R-:W-:-:S04]  /*03a0*/  DFMA R8, R8, R10, R12 ;  /* 0x0000000a0808722b */ /* 0x008fc8000000000c */
[----:B------:R-:W-:Y:S02]  /*03b0*/  ISETP.NE.AND P1, PT, R24, RZ, PT ;  /* 0x000000ff1800720c */ /* 0x000fe40003f25270 */
[----:B------:R-:W-:Y:S02]  /*03c0*/  LEA R4, R27, R4, 0x3 ;  /* 0x000000041b047211 */ /* 0x000fe400078e18ff */
[----:B------:R-:W-:Y:S01]  /*03d0*/  IADD3 R25, PT, PT, R25, 0x8, RZ ;  /* 0x0000000819197810 */ /* 0x000fe20007ffe0ff */
[----:B----4-:R-:W-:-:S08]  /*03e0*/  DFMA R8, R14, R16, R8 ;  /* 0x000000100e08722b */ /* 0x010fd00000000008 */
[----:B--2---:R-:W-:Y:S01]  /*03f0*/  DFMA R12, R20, R18, R8 ;  /* 0x00000012140c722b */ /* 0x004fe20000000008 */
[----:B------:R-:W-:Y:S10]  /*0400*/  @P1 BRA `(.L_x_5) ;  /* 0xfffffffc005c1947 */ /* 0x000ff4000383ffff */
.L_x_4:
[----:B------:R-:W-:Y:S05]  /*0410*/  @!P0 BRA `(.L_x_3) ;  /* 0x0000000000e08947 */ /* 0x000fea0003800000 */
[----:B------:R-:W-:Y:S02]  /*0420*/  ISETP.GE.U32.AND P0, PT, R5, 0x4, PT ;  /* 0x000000040500780c */ /* 0x000fe40003f06070 */
[----:B------:R-:W-:-:S04]  /*0430*/  LOP3.LUT R26, R0, 0x3, RZ, 0xc0, !PT ;  /* 0x00000003001a7812 */ /* 0x000fc800078ec0ff */
[----:B------:R-:W-:-:S07]  /*0440*/  ISETP.NE.AND P1, PT, R26, RZ, PT ;  /* 0x000000ff1a00720c */ /* 0x000fce0003f25270 */
[----:B------:R-:W-:Y:S06]  /*0450*/  @!P0 BRA `(.L_x_6) ;  /* 0x00000000005c8947 */ /* 0x000fec0003800000 */
[----:B------:R-:W0:Y:S01]  /*0460*/  LDC R21, c[0x0][0x398] ;  /* 0x0000e600ff157b82 */ /* 0x000e220000000800 */
[----:B------:R-:W-:-:S07]  /*0470*/  IADD3 R5, PT, PT, R6, R7, RZ ;  /* 0x0000000706057210 */ /* 0x000fce0007ffe0ff */
[----:B------:R-:W1:Y:S08]  /*0480*/  LDC.64 R24, c[0x0][0x380] ;  /* 0x0000e000ff187b82 */ /* 0x000e700000000a00 */
[----:B------:R-:W2:Y:S01]  /*0490*/  LDC.64 R10, c[0x0][0x388] ;  /* 0x0000e200ff0a7b82 */ /* 0x000ea20000000a00 */
[----:B0-----:R-:W-:Y:S02]  /*04a0*/  IMAD R9, R7, R21, R2 ;  /* 0x0000001507097224 */ /* 0x001fe400078e0202 */
[----:B-1----:R-:W-:-:S05]  /*04b0*/  IMAD.WIDE R24, R5, 0x8, R24 ;  /* 0x0000000805187825 */ /* 0x002fca00078e0218 */
[----:B------:R-:W3:Y:S01]  /*04c0*/  LDG.E.64 R4, desc[UR4][R24.64] ;  /* 0x0000000418047981 */ /* 0x000ee2000c1e1b00 */
[----:B--2---:R-:W-:-:S03]  /*04d0*/  IMAD.WIDE R10, R9, 0x8, R10 ;  /* 0x00000008090a7825 */ /* 0x004fc600078e020a */
[----:B------:R-:W2:Y:S04]  /*04e0*/  LDG.E.64 R16, desc[UR4][R24.64+0x10] ;  /* 0x0000100418107981 */ /* 0x000ea8000c1e1b00 */
[----:B------:R-:W3:Y:S01]  /*04f0*/  LDG.E.64 R8, desc[UR4][R10.64] ;  /* 0x000000040a087981 */ /* 0x000ee2000c1e1b00 */
[----:B------:R-:W-:-:S03]  /*0500*/  IMAD.WIDE R28, R21, 0x8, R10 ;  /* 0x00000008151c7825 */ /* 0x000fc600078e020a */
[----:B------:R-:W4:Y:S04]  /*0510*/  LDG.E.64 R22, desc[UR4][R24.64+0x18] ;  /* 0x0000180418167981 */ /* 0x000f28000c1e1b00 */
[----:B------:R0:W5:Y:S04]  /*0520*/  LDG.E.64 R14, desc[UR4][R28.64] ;  /* 0x000000041c0e7981 */ /* 0x000168000c1e1b00 */
[----:B------:R-:W5:Y:S01]  /*0530*/  LDG.E.64 R10, desc[UR4][R24.64+0x8] ;  /* 0x00000804180a7981 */ /* 0x000f62000c1e1b00 */
[----:B0-----:R-:W-:-:S05]  /*0540*/  IMAD.WIDE R28, R21, 0x8, R28 ;  /* 0x00000008151c7825 */ /* 0x001fca00078e021c */
[----:B------:R-:W2:Y:S01]  /*0550*/  LDG.E.64 R18, desc[UR4][R28.64] ;  /* 0x000000041c127981 */ /* 0x000ea2000c1e1b00 */
[----:B------:R-:W-:-:S06]  /*0560*/  IMAD.WIDE R20, R21, 0x8, R28 ;  /* 0x0000000815147825 */ /* 0x000fcc00078e021c */
[----:B------:R-:W4:Y:S01]  /*0570*/  LDG.E.64 R20, desc[UR4][R20.64] ;  /* 0x0000000414147981 */ /* 0x000f22000c1e1b00 */
[----:B------:R-:W-:Y:S01]  /*0580*/  VIADD R7, R7, 0x4 ;  /* 0x0000000407077836 */ /* 0x000fe20000000000 */
[----:B---3--:R-:W-:-:S08]  /*0590*/  DFMA R4, R4, R8, R12 ;  /* 0x000000080404722b */ /* 0x008fd0000000000c */
[----:B-----5:R-:W-:-:S08]  /*05a0*/  DFMA R4, R10, R14, R4 ;  /* 0x0000000e0a04722b */ /* 0x020fd00000000004 */
[----:B--2---:R-:W-:-:S08]  /*05b0*/  DFMA R4, R16, R18, R4 ;  /* 0x000000121004722b */ /* 0x004fd00000000004 */
[----:B----4-:R-:W-:-:S11]  /*05c0*/  DFMA R12, R22, R20, R4 ;  /* 0x00000014160c722b */ /* 0x010fd60000000004 */
.L_x_6:
[----:B------:R-:W-:Y:S05]  /*05d0*/  @!P1 BRA `(.L_x_3) ;  /* 0x0000000000709947 */ /* 0x000fea0003800000 */
[----:B------:R-:W-:Y:S01]  /*05e0*/  ISETP.NE.AND P0, PT, R26, 0x1, PT ;  /* 0x000000011a00780c */ /* 0x000fe20003f05270 */
[----:B------:R-:W0:Y:S01]  /*05f0*/  LDC.64 R18, c[0x0][0x380] ;  /* 0x0000e000ff127b82 */ /* 0x000e220000000a00 */
[----:B------:R-:W-:-:S04]  /*0600*/  LOP3.LUT R0, R0, 0x1, RZ, 0xc0, !PT ;  /* 0x0000000100007812 */ /* 0x000fc800078ec0ff */
[----:B------:R-:W-:-:S03]  /*0610*/  ISETP.NE.U32.AND P1, PT, R0, 0x1, PT ;  /* 0x000000010000780c */ /* 0x000fc60003f25070 */
[----:B------:R-:W1:Y:S04]  /*0620*/  LDC.64 R4, c[0x0][0x388] ;  /* 0x0000e200ff047b82 */ /* 0x000e680000000a00 */
[----:B------:R-:W-:-:S04]  /*0630*/  @P0 IADD3 R9, PT, PT, R6, R7, RZ ;  /* 0x0000000706090210 */ /* 0x000fc80007ffe0ff */
[----:B------:R-:W2:Y:S08]  /*0640*/  @P0 LDC R17, c[0x0][0x398] ;  /* 0x0000e600ff110b82 */ /* 0x000eb00000000800 */
[----:B------:R-:W3:Y:S01]  /*0650*/  @!P1 LDC R25, c[0x0][0x398] ;  /* 0x0000e600ff199b82 */ /* 0x000ee20000000800 */
[----:B0-----:R-:W-:-:S05]  /*0660*/  @P0 IMAD.WIDE R18, R9, 0x8, R18 ;  /* 0x0000000809120825 */ /* 0x001fca00078e0212 */
[----:B------:R-:W4:Y:S02]  /*0670*/  @P0 LDG.E.64 R8, desc[UR4][R18.64] ;  /* 0x0000000412080981 */ /* 0x000f24000c1e1b00 */
[----:B------:R-:W0:Y:S08]  /*0680*/  LDC.64 R14, c[0x0][0x380] ;  /* 0x0000e000ff0e7b82 */ /* 0x000e300000000a00 */
[----:B------:R-:W5:Y:S01]  /*0690*/  LDC.64 R10, c[0x0][0x388] ;  /* 0x0000e200ff0a7b82 */ /* 0x000f620000000a00 */
[----:B--2---:R-:W-:-:S04]  /*06a0*/  @P0 IMAD R21, R7, R17, R2 ;  /* 0x0000001107150224 */ /* 0x004fc800078e0202 */
[----:B-1----:R-:W-:Y:S01]  /*06b0*/  @P0 IMAD.WIDE R20, R21, 0x8, R4 ;  /* 0x0000000815140825 */ /* 0x002fe200078e0204 */
[----:B------:R-:W-:-:S04]  /*06c0*/  @P0 IADD3 R7, PT, PT, R7, 0x2, RZ ;  /* 0x0000000207070810 */ /* 0x000fc80007ffe0ff */
[----:B------:R-:W4:Y:S01]  /*06d0*/  @P0 LDG.E.64 R4, desc[UR4][R20.64] ;  /* 0x0000000414040981 */ /* 0x000f22000c1e1b00 */
[----:B------:R-:W-:Y:S01]  /*06e0*/  @P0 IMAD.WIDE R16, R17, 0x8, R20 ;  /* 0x0000000811100825 */ /* 0x000fe200078e0214 */
[----:B------:R-:W-:-:S03]  /*06f0*/  @!P1 IADD3 R23, PT, PT, R6, R7, RZ ;  /* 0x0000000706179210 */ /* 0x000fc60007ffe0ff */
[----:B---3--:R-:W-:Y:S02]  /*0700*/  @!P1 IMAD R25, R7, R25, R2 ;  /* 0x0000001907199224 */ /* 0x008fe400078e0202 */
[----:B------:R-:W2:Y:S01]  /*0710*/  @P0 LDG.E.64 R6, desc[UR4][R18.64+0x8] ;  /* 0x0000080412060981 */ /* 0x000ea2000c1e1b00 */
[----:B0-----:R-:W-:-:S03]  /*0720*/  @!P1 IMAD.WIDE R14, R23, 0x8, R14 ;  /* 0x00000008170e9825 */ /* 0x001fc600078e020e */
[----:B------:R-:W2:Y:S01]  /*0730*/  @P0 LDG.E.64 R16, desc[UR4][R16.64] ;  /* 0x0000000410100981 */ /* 0x000ea2000c1e1b00 */
[----:B-----5:R-:W-:-:S03]  /*0740*/  @!P1 IMAD.WIDE R10, R25, 0x8, R10 ;  /* 0x00000008190a9825 */ /* 0x020fc600078e020a */
[----:B------:R-:W3:Y:S04]  /*0750*/  @!P1 LDG.E.64 R14, desc[UR4][R14.64] ;  /* 0x000000040e0e9981 */ /* 0x000ee8000c1e1b00 */
[----:B------:R-:W3:Y:S01]  /*0760*/  @!P1 LDG.E.64 R10, desc[UR4][R10.64] ;  /* 0x000000040a0a9981 */ /* 0x000ee2000c1e1b00 */
[----:B----4-:R-:W-:-:S08]  /*0770*/  @P0 DFMA R4, R8, R4, R12 ;  /* 0x000000040804022b */ /* 0x010fd0000000000c */
[----:B--2---:R-:W-:-:S08]  /*0780*/  @P0 DFMA R12, R6, R16, R4 ;  /* 0x00000010060c022b */ /* 0x004fd00000000004 */
[----:B---3--:R-:W-:-:S11]  /*0790*/  @!P1 DFMA R12, R14, R10, R12 ;  /* 0x0000000a0e0c922b */ /* 0x008fd6000000000c */
.L_x_3:
[----:B------:R-:W0:Y:S01]  /*07a0*/  LDC.64 R4, c[0x0][0x3a0] ;  /* 0x0000e800ff047b82 */ /* 0x000e220000000a00 */
[----:B------:R-:W1:Y:S02]  /*07b0*/  LDCU UR6, c[0x0][0x398] ;  /* 0x00007300ff0677ac */ /* 0x000e640008000800 */
[----:B-1----:R-:W-:-:S04]  /*07c0*/  IMAD R3, R3, UR6, R2 ;  /* 0x0000000603037c24 */ /* 0x002fc8000f8e0202 */
[----:B0-----:R-:W-:-:S05]  /*07d0*/  IMAD.WIDE R2, R3, 0x8, R4 ;  /* 0x0000000803027825 */ /* 0x001fca00078e0204 */
[----:B------:R-:W-:Y:S01]  /*07e0*/  STG.E.64 desc[UR4][R2.64], R12 ;  /* 0x0000000c02007986 */ /* 0x000fe2000c101b04 */
[----:B------:R-:W-:Y:S05]  /*07f0*/  EXIT ;  /* 0x000000000000794d */ /* 0x000fea0003800000 */
.L_x_7:
        /* <DEDUP_REMOVED lines=16> */
.L_x_9:


//--------------------- .nv.shared._Z22shared_matrix_multiplyPdS_4int3S_ --------------------------
	.section	.nv.shared._Z22shared_matrix_multiplyPdS_4int3S_,"aw",@nobits
	.sectionflags	@""
	.align	8
.nv.shared._Z22shared_matrix_multiplyPdS_4int3S_:
	.zero		17408


//--------------------- .nv.shared.reserved.0     --------------------------
	.section	.nv.shared.reserved.0,"aw",@nobits
	.weak		__nv_reservedSMEM_offset_0_alias
	.size		__nv_reservedSMEM_offset_0_alias, 0, 64
	.other		__nv_reservedSMEM_offset_0_alias,@"STO_CUDA_RESERVED_SHARED STV_DEFAULT"
__nv_reservedSMEM_offset_0_alias:
	.zero		0
	.zero		64


//--------------------- .nv.constant0._Z22shared_matrix_multiplyPdS_4int3S_ --------------------------
	.section	.nv.constant0._Z22shared_matrix_multiplyPdS_4int3S_,"a",@progbits
	.sectionflags	@""
	.align	4
.nv.constant0._Z22shared_matrix_multiplyPdS_4int3S_:
	.zero		936


//--------------------- .nv.constant0._Z22global_matrix_multiplyPdS_4int3S_ --------------------------
	.section	.nv.constant0._Z22global_matrix_multiplyPdS_4int3S_,"a",@progbits
	.sectionflags	@""
	.align	4
.nv.constant0._Z22global_matrix_multiplyPdS_4int3S_:
	.zero		936


//--------------------- SYMBOLS --------------------------

	.type		.nv.reservedSmem.offset0,@object
	.size		.nv.reservedSmem.offset0,0x4
	.type		.nv.reservedSmem.cap,@object
	.size		.nv.reservedSmem.cap,0x4
